	.headerflags	@"EF_CUDA_TEXMODE_UNIFIED EF_CUDA_64BIT_ADDRESS EF_CUDA_ACCELERATORS EF_CUDA_SM90 EF_CUDA_VIRTUAL_SM(EF_CUDA_SM90)"
	.elftype	@"ET_EXEC"


//--------------------- .nv.info                  --------------------------
	.section	.nv.info,"",@"SHT_CUDA_INFO"
	.align	4


	//----- nvinfo : EIATTR_REGCOUNT
	.align		4
        /*0000*/ 	.byte	0x04, 0x2f
        /*0002*/ 	.short	(.L_3 - .L_2)
	.align		4
.L_2:
        /*0004*/ 	.word	index@(triton_poi_fused__native_batch_norm_legit_no_training__prelu_kernel_convolution_49)
        /*0008*/ 	.word	0x00000020


	//----- nvinfo : EIATTR_MIN_STACK_SIZE
	.align		4
.L_3:
        /*000c*/ 	.byte	0x04, 0x12
        /*000e*/ 	.short	(.L_5 - .L_4)
	.align		4
.L_4:
        /*0010*/ 	.word	index@(triton_poi_fused__native_batch_norm_legit_no_training__prelu_kernel_convolution_49)
        /*0014*/ 	.word	0x00000000


	//----- nvinfo : EIATTR_FRAME_SIZE
	.align		4
.L_5:
        /*0018*/ 	.byte	0x04, 0x11
        /*001a*/ 	.short	(.L_7 - .L_6)
	.align		4
.L_6:
        /*001c*/ 	.word	index@(triton_poi_fused__native_batch_norm_legit_no_training__prelu_kernel_convolution_49)
        /*0020*/ 	.word	0x00000000


	//----- nvinfo : EIATTR_MIN_STACK_SIZE
	.align		4
.L_7:
        /*0024*/ 	.byte	0x04, 0x12
        /*0026*/ 	.short	(.L_9 - .L_8)
	.align		4
.L_8:
        /*0028*/ 	.word	index@(triton_poi_fused__native_batch_norm_legit_no_training__prelu_kernel_convolution_49)
        /*002c*/ 	.word	0x00000000
.L_9:


//--------------------- .nv.info.triton_poi_fused__native_batch_norm_legit_no_training__prelu_kernel_convolution_49 --------------------------
	.section	.nv.info.triton_poi_fused__native_batch_norm_legit_no_training__prelu_kernel_convolution_49,"",@"SHT_CUDA_INFO"
	.sectionflags	@""
	.align	4


	//----- nvinfo : EIATTR_CUDA_API_VERSION
	.align		4
        /*0000*/ 	.byte	0x04, 0x37
        /*0002*/ 	.short	(.L_11 - .L_10)
.L_10:
        /*0004*/ 	.word	0x0000007c


	//----- nvinfo : EIATTR_KPARAM_INFO
	.align		4
.L_11:
        /*0008*/ 	.byte	0x04, 0x17
        /*000a*/ 	.short	(.L_13 - .L_12)
.L_12:
        /*000c*/ 	.word	0x00000000
        /*0010*/ 	.short	0x0008
        /*0012*/ 	.short	0x0040
        /*0014*/ 	.byte	0x00, 0xf0, 0x11, 0x00


	//----- nvinfo : EIATTR_KPARAM_INFO
	.align		4
.L_13:
        /*0018*/ 	.byte	0x04, 0x17
        /*001a*/ 	.short	(.L_15 - .L_14)
.L_14:
        /*001c*/ 	.word	0x00000000
        /*0020*/ 	.short	0x0007
        /*0022*/ 	.short	0x0038
        /*0024*/ 	.byte	0x00, 0xf4, 0x21, 0x00


	//----- nvinfo : EIATTR_KPARAM_INFO
	.align		4
.L_15:
        /*0028*/ 	.byte	0x04, 0x17
        /*002a*/ 	.short	(.L_17 - .L_16)
.L_16:
        /*002c*/ 	.word	0x00000000
        /*0030*/ 	.short	0x0006
        /*0032*/ 	.short	0x0030
        /*0034*/ 	.byte	0x00, 0xf4, 0x21, 0x00


	//----- nvinfo : EIATTR_KPARAM_INFO
	.align		4
.L_17:
        /*0038*/ 	.byte	0x04, 0x17
        /*003a*/ 	.short	(.L_19 - .L_18)
.L_18:
        /*003c*/ 	.word	0x00000000
        /*0040*/ 	.short	0x0005
        /*0042*/ 	.short	0x0028
        /*0044*/ 	.byte	0x00, 0xf4, 0x21, 0x00


	//----- nvinfo : EIATTR_KPARAM_INFO
	.align		4
.L_19:
        /*0048*/ 	.byte	0x04, 0x17
        /*004a*/ 	.short	(.L_21 - .L_20)
.L_20:
        /*004c*/ 	.word	0x00000000
        /*0050*/ 	.short	0x0004
        /*0052*/ 	.short	0x0020
        /*0054*/ 	.byte	0x00, 0xf4, 0x21, 0x00


	//----- nvinfo : EIATTR_KPARAM_INFO
	.align		4
.L_21:
        /*0058*/ 	.byte	0x04, 0x17
        /*005a*/ 	.short	(.L_23 - .L_22)
.L_22:
        /*005c*/ 	.word	0x00000000
        /*0060*/ 	.short	0x0003
        /*0062*/ 	.short	0x0018
        /*0064*/ 	.byte	0x00, 0xf4, 0x21, 0x00


	//----- nvinfo : EIATTR_KPARAM_INFO
	.align		4
.L_23:
        /*0068*/ 	.byte	0x04, 0x17
        /*006a*/ 	.short	(.L_25 - .L_24)
.L_24:
        /*006c*/ 	.word	0x00000000
        /*0070*/ 	.short	0x0002
        /*0072*/ 	.short	0x0010
        /*0074*/ 	.byte	0x00, 0xf4, 0x21, 0x00


	//----- nvinfo : EIATTR_KPARAM_INFO
	.align		4
.L_25:
        /*0078*/ 	.byte	0x04, 0x17
        /*007a*/ 	.short	(.L_27 - .L_26)
.L_26:
        /*007c*/ 	.word	0x00000000
        /*0080*/ 	.short	0x0001
        /*0082*/ 	.short	0x0008
        /*0084*/ 	.byte	0x00, 0xf4, 0x21, 0x00


	//----- nvinfo : EIATTR_KPARAM_INFO
	.align		4
.L_27:
        /*0088*/ 	.byte	0x04, 0x17
        /*008a*/ 	.short	(.L_29 - .L_28)
.L_28:
        /*008c*/ 	.word	0x00000000
        /*0090*/ 	.short	0x0000
        /*0092*/ 	.short	0x0000
        /*0094*/ 	.byte	0x00, 0xf4, 0x21, 0x00


	//----- nvinfo : EIATTR_SPARSE_MMA_MASK
	.align		4
.L_29:
        /*0098*/ 	.byte	0x03, 0x50
        /*009a*/ 	.short	0x0000


	//----- nvinfo : EIATTR_MAXREG_COUNT
	.align		4
        /*009c*/ 	.byte	0x03, 0x1b
        /*009e*/ 	.short	0x00ff


	//----- nvinfo : EIATTR_EXIT_INSTR_OFFSETS
	.align		4
        /*00a0*/ 	.byte	0x04, 0x1c
        /*00a2*/ 	.short	(.L_31 - .L_30)


	//   ....[0]....
.L_30:
        /*00a4*/ 	.word	0x000007d0


	//----- nvinfo : EIATTR_REQNTID
	.align		4
.L_31:
        /*00a8*/ 	.byte	0x04, 0x10
        /*00aa*/ 	.short	(.L_33 - .L_32)
.L_32:
        /*00ac*/ 	.word	0x00000080
        /*00b0*/ 	.word	0x00000001
        /*00b4*/ 	.word	0x00000001


	//----- nvinfo : EIATTR_CBANK_PARAM_SIZE
	.align		4
.L_33:
        /*00b8*/ 	.byte	0x03, 0x19
        /*00ba*/ 	.short	0x0044


	//----- nvinfo : EIATTR_PARAM_CBANK
	.align		4
        /*00bc*/ 	.byte	0x04, 0x0a
        /*00be*/ 	.short	(.L_35 - .L_34)
	.align		4
.L_34:
        /*00c0*/ 	.word	index@(.nv.constant0.triton_poi_fused__native_batch_norm_legit_no_training__prelu_kernel_convolution_49)
        /*00c4*/ 	.short	0x0210
        /*00c6*/ 	.short	0x0044


	//----- nvinfo : EIATTR_SW_WAR
	.align		4
.L_35:
        /*00c8*/ 	.byte	0x04, 0x36
        /*00ca*/ 	.short	(.L_37 - .L_36)
.L_36:
        /*00cc*/ 	.word	0x00000008
.L_37:


//--------------------- .nv.callgraph             --------------------------
	.section	.nv.callgraph,"",@"SHT_CUDA_CALLGRAPH"
	.align	4
	.sectionentsize	8
	.align		4
        /*0000*/ 	.word	0x00000000
	.align		4
        /*0004*/ 	.word	0xffffffff
	.align		4
        /*0008*/ 	.word	0x00000000
	.align		4
        /*000c*/ 	.word	0xfffffffe
	.align		4
        /*0010*/ 	.word	0x00000000
	.align		4
        /*0014*/ 	.word	0xfffffffd
	.align		4
        /*0018*/ 	.word	0x00000000
	.align		4
        /*001c*/ 	.word	0xfffffffc


//--------------------- .nv.constant4             --------------------------
	.section	.nv.constant4,"a",@progbits
	.align	8
	.align		8
.nv.constant4:
        /*0000*/ 	.dword	_$_str
	.align		8
        /*0008*/ 	.dword	_$_str_$_2


//--------------------- .text.triton_poi_fused__native_batch_norm_legit_no_training__prelu_kernel_convolution_49 --------------------------
	.section	.text.triton_poi_fused__native_batch_norm_legit_no_training__prelu_kernel_convolution_49,"ax",@progbits
	.align	128
        .global         triton_poi_fused__native_batch_norm_legit_no_training__prelu_kernel_convolution_49
        .type           triton_poi_fused__native_batch_norm_legit_no_training__prelu_kernel_convolution_49,@function
        .size           triton_poi_fused__native_batch_norm_legit_no_training__prelu_kernel_convolution_49,(.L_x_1 - triton_poi_fused__native_batch_norm_legit_no_training__prelu_kernel_convolution_49)
        .other          triton_poi_fused__native_batch_norm_legit_no_training__prelu_kernel_convolution_49,@"STO_CUDA_ENTRY STV_DEFAULT"
triton_poi_fused__native_batch_norm_legit_no_training__prelu_kernel_convolution_49:
.text.triton_poi_fused__native_batch_norm_legit_no_training__prelu_kernel_convolution_49:
[----:B------:R-:W-:Y:S01]  /*0000*/  LDC R1, c[0x0][0x28] ;  /* 0x00000a00ff017b82 */ /* 0x000fe20000000800 */
[----:B------:R-:W1:Y:S01]  /*0010*/  S2R R0, SR_TID.X ;  /* 0x0000000000007919 */ /* 0x000e620000002100 */
[----:B------:R-:W-:-:S06]  /*0020*/  ULDC.64 UR4, c[0x0][0x208] ;  /* 0x0000820000047ab9 */ /* 0x000fcc0000000a00 */
[----:B------:R-:W2:Y:S01]  /*0030*/  LDC.64 R24, c[0x0][0x220] ;  /* 0x00008800ff187b82 */ /* 0x000ea20000000a00 */
[----:B------:R-:W3:Y:S07]  /*0040*/  S2R R5, SR_CTAID.X ;  /* 0x0000000000057919 */ /* 0x000eee0000002500 */
[----:B------:R-:W4:Y:S08]  /*0050*/  LDC.64 R20, c[0x0][0x210] ;  /* 0x00008400ff147b82 */ /* 0x000f300000000a00 */
[----:B------:R-:W5:Y:S08]  /*0060*/  LDC.64 R28, c[0x0][0x228] ;  /* 0x00008a00ff1c7b82 */ /* 0x000f700000000a00 */
[----:B------:R-:W2:Y:S01]  /*0070*/  LDC.64 R26, c[0x0][0x238] ;  /* 0x00008e00ff1a7b82 */ /* 0x000ea20000000a00 */
[----:B-1----:R-:W-:-:S07]  /*0080*/  SHF.L.U32 R0, R0, 0x2, RZ ;  /* 0x0000000200007819 */ /* 0x002fce00000006ff */
[----:B------:R-:W1:Y:S01]  /*0090*/  LDC.64 R22, c[0x0][0x240] ;  /* 0x00009000ff167b82 */ /* 0x000e620000000a00 */
[----:B---3--:R-:W-:Y:S02]  /*00a0*/  SHF.R.S32.HI R3, RZ, 0x15, R5 ;  /* 0x00000015ff037819 */ /* 0x008fe40000011405 */
[----:B------:R-:W-:Y:S02]  /*00b0*/  LOP3.LUT R0, R0, 0x1fc, RZ, 0xc0, !PT ;  /* 0x000001fc00007812 */ /* 0x000fe400078ec0ff */
[----:B------:R-:W-:Y:S02]  /*00c0*/  SGXT R3, R3, 0x1 ;  /* 0x000000010303781a */ /* 0x000fe40000000200 */
[----:B------:R-:W-:Y:S02]  /*00d0*/  LEA R0, R5, R0, 0xa ;  /* 0x0000000005007211 */ /* 0x000fe400078e50ff */
[----:B------:R-:W3:Y:S02]  /*00e0*/  LDC.64 R4, c[0x0][0x230] ;  /* 0x00008c00ff047b82 */ /* 0x000ee40000000a00 */
[----:B------:R-:W-:-:S04]  /*00f0*/  LEA.HI R3, R3, R0, RZ, 0xc ;  /* 0x0000000003037211 */ /* 0x000fc800078f60ff */
[----:B------:R-:W-:Y:S02]  /*0100*/  SHF.R.S32.HI R2, RZ, 0xc, R3 ;  /* 0x0000000cff027819 */ /* 0x000fe40000011403 */
[----:B------:R-:W-:Y:S02]  /*0110*/  IADD3 R3, R3, 0x200, RZ ;  /* 0x0000020003037810 */ /* 0x000fe40007ffe0ff */
[----:B------:R-:W-:Y:S02]  /*0120*/  LEA.HI R6, R2, R2, RZ, 0x6 ;  /* 0x0000000202067211 */ /* 0x000fe400078f30ff */
[----:B------:R-:W-:Y:S02]  /*0130*/  SHF.R.S32.HI R19, RZ, 0xc, R3 ;  /* 0x0000000cff137819 */ /* 0x000fe40000011403 */
[----:B------:R-:W-:Y:S02]  /*0140*/  LOP3.LUT R3, R6, 0xffffffc0, RZ, 0xc0, !PT ;  /* 0xffffffc006037812 */ /* 0x000fe400078ec0ff */
[----:B------:R-:W-:-:S02]  /*0150*/  LEA.HI R6, R19, R19, RZ, 0x6 ;  /* 0x0000001313067211 */ /* 0x000fc400078f30ff */
[----:B------:R-:W-:Y:S02]  /*0160*/  IADD3 R3, R2, -R3, RZ ;  /* 0x8000000302037210 */ /* 0x000fe40007ffe0ff */
[----:B------:R-:W-:-:S04]  /*0170*/  LOP3.LUT R6, R6, 0xffffffc0, RZ, 0xc0, !PT ;  /* 0xffffffc006067812 */ /* 0x000fc800078ec0ff */
[----:B------:R-:W-:Y:S01]  /*0180*/  IADD3 R19, R19, -R6, RZ ;  /* 0x8000000613137210 */ /* 0x000fe20007ffe0ff */
[----:B---3--:R-:W-:-:S04]  /*0190*/  IMAD.WIDE R10, R3, 0x4, R4 ;  /* 0x00000004030a7825 */ /* 0x008fc800078e0204 */
[----:B------:R-:W-:Y:S02]  /*01a0*/  IMAD.WIDE R16, R19, 0x4, R4 ;  /* 0x0000000413107825 */ /* 0x000fe400078e0204 */
[----:B------:R-:W3:Y:S04]  /*01b0*/  LDG.E.EL R10, desc[UR4][R10.64] ;  /* 0x000000040a0a7981 */ /* 0x000ee8000c2e1900 */
[----:B------:R-:W3:Y:S01]  /*01c0*/  LDG.E.EL R16, desc[UR4][R16.64] ;  /* 0x0000000410107981 */ /* 0x000ee2000c2e1900 */
[----:B--2---:R-:W-:-:S04]  /*01d0*/  IMAD.WIDE R14, R3, 0x4, R24 ;  /* 0x00000004030e7825 */ /* 0x004fc800078e0218 */
[----:B----4-:R-:W-:Y:S01]  /*01e0*/  IMAD.WIDE R20, R0, 0x4, R20 ;  /* 0x0000000400147825 */ /* 0x010fe200078e0214 */
[----:B------:R-:W2:Y:S03]  /*01f0*/  LDG.E.EL R9, desc[UR4][R14.64] ;  /* 0x000000040e097981 */ /* 0x000ea6000c2e1900 */
[----:B-----5:R-:W-:Y:S01]  /*0200*/  IMAD.WIDE R12, R3, 0x4, R28 ;  /* 0x00000004030c7825 */ /* 0x020fe200078e021c */
[----:B------:R-:W2:Y:S03]  /*0210*/  LDG.E.128 R4, desc[UR4][R20.64] ;  /* 0x0000000414047981 */ /* 0x000ea6000c1e1d00 */
[C---:B------:R-:W-:Y:S01]  /*0220*/  IMAD.WIDE R24, R19.reuse, 0x4, R24 ;  /* 0x0000000413187825 */ /* 0x040fe200078e0218 */
[----:B------:R4:W5:Y:S03]  /*0230*/  LDG.E.EL R8, desc[UR4][R12.64] ;  /* 0x000000040c087981 */ /* 0x000966000c2e1900 */
[----:B------:R-:W-:Y:S01]  /*0240*/  IMAD.WIDE R28, R19, 0x4, R28 ;  /* 0x00000004131c7825 */ /* 0x000fe200078e021c */
[----:B0-----:R0:W2:Y:S03]  /*0250*/  LDG.E.EL R17, desc[UR4][R24.64] ;  /* 0x0000000418117981 */ /* 0x0010a6000c2e1900 */
[----:B----4-:R-:W-:-:S04]  /*0260*/  IMAD.WIDE R12, R3, 0x4, R26 ;  /* 0x00000004030c7825 */ /* 0x010fc800078e021a */
[--C-:B-1----:R-:W-:Y:S01]  /*0270*/  IMAD.WIDE R2, R3, 0x4, R22.reuse ;  /* 0x0000000403027825 */ /* 0x102fe200078e0216 */
[----:B0-----:R-:W0:Y:S01]  /*0280*/  LDC.64 R24, c[0x0][0x248] ;  /* 0x00009200ff187b82 */ /* 0x001e220000000a00 */
[----:B------:R-:W4:Y:S04]  /*0290*/  LDG.E.EL R18, desc[UR4][R12.64] ;  /* 0x000000040c127981 */ /* 0x000f28000c2e1900 */
[----:B------:R-:W4:Y:S04]  /*02a0*/  LDG.E.EL R11, desc[UR4][R2.64] ;  /* 0x00000004020b7981 */ /* 0x000f28000c2e1900 */
[----:B------:R-:W2:Y:S01]  /*02b0*/  LDG.E.128 R12, desc[UR4][R20.64+0x800] ;  /* 0x00080004140c7981 */ /* 0x000ea2000c1e1d00 */
[----:B------:R-:W-:-:S03]  /*02c0*/  IMAD.WIDE R22, R19, 0x4, R22 ;  /* 0x0000000413167825 */ /* 0x000fc600078e0216 */
[----:B------:R-:W2:Y:S01]  /*02d0*/  LDG.E.EL R3, desc[UR4][R28.64] ;  /* 0x000000041c037981 */ /* 0x000ea2000c2e1900 */
[----:B------:R-:W-:-:S03]  /*02e0*/  IMAD.WIDE R26, R19, 0x4, R26 ;  /* 0x00000004131a7825 */ /* 0x000fc600078e021a */
[----:B------:R-:W2:Y:S04]  /*02f0*/  LDG.E.EL R22, desc[UR4][R22.64] ;  /* 0x0000000416167981 */ /* 0x000ea8000c2e1900 */
[----:B------:R-:W2:Y:S04]  /*0300*/  LDG.E.EL R19, desc[UR4][R26.64] ;  /* 0x000000041a137981 */ /* 0x000ea8000c2e1900 */
[----:B0-----:R0:W4:Y:S02]  /*0310*/  LDG.E R2, desc[UR4][R24.64] ;  /* 0x0000000418027981 */ /* 0x001124000c1e1900 */
[----:B0-----:R-:W-:Y:S01]  /*0320*/  HFMA2.MMA R25, -RZ, RZ, 1.625, 0 ;  /* 0x3e800000ff197435 */ /* 0x001fe200000001ff */
[----:B---3--:R-:W-:Y:S01]  /*0330*/  FADD R10, R10, 9.9999997473787516356e-06 ;  /* 0x3727c5ac0a0a7421 */ /* 0x008fe20000000000 */
[----:B------:R-:W-:-:S03]  /*0340*/  FADD R16, R16, 9.9999997473787516356e-06 ;  /* 0x3727c5ac10107421 */ /* 0x000fc60000000000 */
[----:B------:R-:W0:Y:S08]  /*0350*/  MUFU.SQRT R26, R10 ;  /* 0x0000000a001a7308 */ /* 0x000e300000002000 */
[----:B------:R-:W1:Y:S01]  /*0360*/  MUFU.SQRT R28, R16 ;  /* 0x00000010001c7308 */ /* 0x000e620000002000 */
[C---:B0-----:R-:W-:Y:S02]  /*0370*/  FSETP.GT.AND P0, PT, R26.reuse, 8.50705917302346158658e+37, PT ;  /* 0x7e8000001a00780b */ /* 0x041fe40003f04000 */
[----:B------:R-:W-:-:S02]  /*0380*/  FSETP.GEU.AND P2, PT, R26, 1.175494350822287508e-38, PT ;  /* 0x008000001a00780b */ /* 0x000fc40003f4e000 */
[C---:B-1----:R-:W-:Y:S02]  /*0390*/  FSETP.GT.AND P1, PT, R28.reuse, 8.50705917302346158658e+37, PT ;  /* 0x7e8000001c00780b */ /* 0x042fe40003f24000 */
[----:B------:R-:W-:-:S07]  /*03a0*/  FSETP.GEU.AND P3, PT, R28, 1.175494350822287508e-38, PT ;  /* 0x008000001c00780b */ /* 0x000fce0003f6e000 */
[----:B------:R-:W-:-:S04]  /*03b0*/  @P0 FMUL R26, R26, 0.25 ;  /* 0x3e8000001a1a0820 */ /* 0x000fc80000400000 */
[----:B------:R-:W-:Y:S01]  /*03c0*/  @!P2 FMUL R26, R26, 16777216 ;  /* 0x4b8000001a1aa820 */ /* 0x000fe20000400000 */
[----:B------:R-:W-:-:S04]  /*03d0*/  @P1 FMUL R28, R28, 0.25 ;  /* 0x3e8000001c1c1820 */ /* 0x000fc80000400000 */
[----:B------:R-:W-:Y:S01]  /*03e0*/  @!P3 FMUL R28, R28, 16777216 ;  /* 0x4b8000001c1cb820 */ /* 0x000fe20000400000 */
[----:B------:R-:W0:Y:S01]  /*03f0*/  MUFU.RCP R26, R26 ;  /* 0x0000001a001a7308 */ /* 0x000e220000001000 */
[----:B------:R-:W-:-:S07]  /*0400*/  FSEL R23, R25, 1, P0 ;  /* 0x3f80000019177808 */ /* 0x000fce0000000000 */
[----:B------:R-:W1:Y:S01]  /*0410*/  MUFU.RCP R28, R28 ;  /* 0x0000001c001c7308 */ /* 0x000e620000001000 */
[----:B------:R-:W-:Y:S01]  /*0420*/  FSEL R25, R25, 1, P1 ;  /* 0x3f80000019197808 */ /* 0x000fe20000800000 */
[----:B------:R-:W-:Y:S01]  /*0430*/  @!P2 FMUL R23, R23, 16777216 ;  /* 0x4b8000001717a820 */ /* 0x000fe20000400000 */
[--C-:B--2---:R-:W-:Y:S01]  /*0440*/  FADD R5, R5, R9.reuse ;  /* 0x0000000905057221 */ /* 0x104fe20000000000 */
[--C-:B------:R-:W-:Y:S01]  /*0450*/  FADD R4, R4, R9.reuse ;  /* 0x0000000904047221 */ /* 0x100fe20000000000 */
[--C-:B------:R-:W-:Y:S01]  /*0460*/  FADD R6, R6, R9.reuse ;  /* 0x0000000906067221 */ /* 0x100fe20000000000 */
[----:B------:R-:W-:Y:S01]  /*0470*/  @!P3 FMUL R25, R25, 16777216 ;  /* 0x4b8000001919b820 */ /* 0x000fe20000400000 */
[----:B------:R-:W-:Y:S01]  /*0480*/  FADD R7, R7, R9 ;  /* 0x0000000907077221 */ /* 0x000fe20000000000 */
[----:B0-----:R-:W-:Y:S01]  /*0490*/  FMUL R10, R26, R23 ;  /* 0x000000171a0a7220 */ /* 0x001fe20000400000 */
[C---:B-----5:R-:W-:Y:S01]  /*04a0*/  FADD R23, -R8.reuse, R5 ;  /* 0x0000000508177221 */ /* 0x060fe20000000100 */
[C---:B------:R-:W-:Y:S01]  /*04b0*/  FADD R9, -R8.reuse, R4 ;  /* 0x0000000408097221 */ /* 0x040fe20000000100 */
[----:B------:R-:W-:Y:S01]  /*04c0*/  FADD R27, -R8, R7 ;  /* 0x00000007081b7221 */ /* 0x000fe20000000100 */
[----:B-1----:R-:W-:Y:S01]  /*04d0*/  FMUL R16, R28, R25 ;  /* 0x000000191c107220 */ /* 0x002fe20000400000 */
[----:B------:R-:W-:Y:S01]  /*04e0*/  FADD R25, -R8, R6 ;  /* 0x0000000608197221 */ /* 0x000fe20000000100 */
[C---:B------:R-:W-:Y:S01]  /*04f0*/  FMUL R23, R10.reuse, R23 ;  /* 0x000000170a177220 */ /* 0x040fe20000400000 */
[C---:B------:R-:W-:Y:S01]  /*0500*/  FMUL R8, R10.reuse, R9 ;  /* 0x000000090a087220 */ /* 0x040fe20000400000 */
[C---:B------:R-:W-:Y:S01]  /*0510*/  FMUL R24, R10.reuse, R27 ;  /* 0x0000001b0a187220 */ /* 0x040fe20000400000 */
[----:B------:R-:W-:Y:S01]  /*0520*/  FMUL R26, R10, R25 ;  /* 0x000000190a1a7220 */ /* 0x000fe20000400000 */
[C-C-:B----4-:R-:W-:Y:S01]  /*0530*/  FFMA R9, R18.reuse, R23, R11.reuse ;  /* 0x0000001712097223 */ /* 0x150fe2000000000b */
[----:B------:R-:W-:-:S02]  /*0540*/  FFMA R8, R18, R8, R11 ;  /* 0x0000000812087223 */ /* 0x000fc4000000000b */
[C-C-:B------:R-:W-:Y:S01]  /*0550*/  FFMA R10, R18.reuse, R26, R11.reuse ;  /* 0x0000001a120a7223 */ /* 0x140fe2000000000b */
[----:B------:R-:W-:Y:S01]  /*0560*/  FFMA R11, R18, R24, R11 ;  /* 0x00000018120b7223 */ /* 0x000fe2000000000b */
[--C-:B------:R-:W-:Y:S01]  /*0570*/  FADD R13, R13, R17.reuse ;  /* 0x000000110d0d7221 */ /* 0x100fe20000000000 */
[--C-:B------:R-:W-:Y:S01]  /*0580*/  FADD R12, R12, R17.reuse ;  /* 0x000000110c0c7221 */ /* 0x100fe20000000000 */
[--C-:B------:R-:W-:Y:S01]  /*0590*/  FADD R14, R14, R17.reuse ;  /* 0x000000110e0e7221 */ /* 0x100fe20000000000 */
[----:B------:R-:W-:Y:S01]  /*05a0*/  FADD R15, R15, R17 ;  /* 0x000000110f0f7221 */ /* 0x000fe20000000000 */
[C---:B------:R-:W-:Y:S01]  /*05b0*/  FADD R23, -R3.reuse, R13 ;  /* 0x0000000d03177221 */ /* 0x040fe20000000100 */
[C---:B------:R-:W-:Y:S01]  /*05c0*/  FADD R17, -R3.reuse, R12 ;  /* 0x0000000c03117221 */ /* 0x040fe20000000100 */
[----:B------:R-:W-:Y:S01]  /*05d0*/  FADD R27, -R3, R14 ;  /* 0x0000000e031b7221 */ /* 0x000fe20000000100 */
[----:B------:R-:W-:Y:S01]  /*05e0*/  FSETP.GT.AND P6, PT, R11, RZ, PT ;  /* 0x000000ff0b00720b */ /* 0x000fe20003fc4000 */
[----:B------:R-:W-:Y:S01]  /*05f0*/  FADD R3, -R3, R15 ;  /* 0x0000000f03037221 */ /* 0x000fe20000000100 */
[----:B------:R-:W0:Y:S01]  /*0600*/  LDC.64 R24, c[0x0][0x218] ;  /* 0x00008600ff187b82 */ /* 0x000e220000000a00 */
[C---:B------:R-:W-:Y:S01]  /*0610*/  FMUL R23, R16.reuse, R23 ;  /* 0x0000001710177220 */ /* 0x040fe20000400000 */
[C---:B------:R-:W-:Y:S01]  /*0620*/  FMUL R29, R16.reuse, R17 ;  /* 0x00000011101d7220 */ /* 0x040fe20000400000 */
[C---:B------:R-:W-:Y:S01]  /*0630*/  FMUL R27, R16.reuse, R27 ;  /* 0x0000001b101b7220 */ /* 0x040fe20000400000 */
[----:B------:R-:W-:Y:S01]  /*0640*/  FMUL R3, R16, R3 ;  /* 0x0000000310037220 */ /* 0x000fe20000400000 */
[C-C-:B------:R-:W-:Y:S01]  /*0650*/  FFMA R17, R19.reuse, R23, R22.reuse ;  /* 0x0000001713117223 */ /* 0x140fe20000000016 */
[C-C-:B------:R-:W-:Y:S01]  /*0660*/  FFMA R16, R19.reuse, R29, R22.reuse ;  /* 0x0000001d13107223 */ /* 0x140fe20000000016 */
[C-C-:B------:R-:W-:Y:S01]  /*0670*/  FFMA R18, R19.reuse, R27, R22.reuse ;  /* 0x0000001b13127223 */ /* 0x140fe20000000016 */
[----:B------:R-:W-:Y:S01]  /*0680*/  FFMA R19, R19, R3, R22 ;  /* 0x0000000313137223 */ /* 0x000fe20000000016 */
[----:B------:R-:W-:-:S02]  /*0690*/  FSETP.GT.AND P0, PT, R10, RZ, PT ;  /* 0x000000ff0a00720b */ /* 0x000fc40003f04000 */
[----:B------:R-:W-:Y:S01]  /*06a0*/  @!P6 FMUL R11, R2, R11 ;  /* 0x0000000b020be220 */ /* 0x000fe20000400000 */
[----:B------:R-:W-:Y:S02]  /*06b0*/  FSETP.GT.AND P1, PT, R9, RZ, PT ;  /* 0x000000ff0900720b */ /* 0x000fe40003f24000 */
[----:B------:R-:W-:Y:S02]  /*06c0*/  FSETP.GT.AND P2, PT, R8, RZ, PT ;  /* 0x000000ff0800720b */ /* 0x000fe40003f44000 */
[----:B------:R-:W-:Y:S02]  /*06d0*/  FSETP.GT.AND P3, PT, R18, RZ, PT ;  /* 0x000000ff1200720b */ /* 0x000fe40003f64000 */
[----:B------:R-:W-:Y:S02]  /*06e0*/  FSETP.GT.AND P4, PT, R17, RZ, PT ;  /* 0x000000ff1100720b */ /* 0x000fe40003f84000 */
[----:B------:R-:W-:Y:S02]  /*06f0*/  FSETP.GT.AND P5, PT, R16, RZ, PT ;  /* 0x000000ff1000720b */ /* 0x000fe40003fa4000 */
[----:B------:R-:W-:Y:S01]  /*0700*/  FSETP.GT.AND P6, PT, R19, RZ, PT ;  /* 0x000000ff1300720b */ /* 0x000fe20003fc4000 */
[----:B------:R-:W-:Y:S01]  /*0710*/  @!P0 FMUL R10, R2, R10 ;  /* 0x0000000a020a8220 */ /* 0x000fe20000400000 */
[----:B0-----:R-:W-:-:S04]  /*0720*/  IMAD.WIDE R24, R0, 0x4, R24 ;  /* 0x0000000400187825 */ /* 0x001fc800078e0218 */
[C---:B------:R-:W-:Y:S01]  /*0730*/  @!P1 FMUL R9, R2.reuse, R9 ;  /* 0x0000000902099220 */ /* 0x040fe20000400000 */
[C---:B------:R-:W-:Y:S01]  /*0740*/  @!P2 FMUL R8, R2.reuse, R8 ;  /* 0x000000080208a220 */ /* 0x040fe20000400000 */
[C---:B------:R-:W-:Y:S01]  /*0750*/  @!P3 FMUL R18, R2.reuse, R18 ;  /* 0x000000120212b220 */ /* 0x040fe20000400000 */
[C---:B------:R-:W-:Y:S02]  /*0760*/  @!P4 FMUL R17, R2.reuse, R17 ;  /* 0x000000110211c220 */ /* 0x040fe40000400000 */
[C---:B------:R-:W-:Y:S02]  /*0770*/  @!P5 FMUL R16, R2.reuse, R16 ;  /* 0x000000100210d220 */ /* 0x040fe40000400000 */
[----:B------:R-:W-:Y:S01]  /*0780*/  @!P6 FMUL R19, R2, R19 ;  /* 0x000000130213e220 */ /* 0x000fe20000400000 */
[----:B------:R-:W-:Y:S04]  /*0790*/  STG.E.128 desc[UR4][R20.64], R4 ;  /* 0x0000000414007986 */ /* 0x000fe8000c101d04 */
[----:B------:R-:W-:Y:S04]  /*07a0*/  STG.E.128 desc[UR4][R20.64+0x800], R12 ;  /* 0x0008000c14007986 */ /* 0x000fe8000c101d04 */
[----:B------:R-:W-:Y:S04]  /*07b0*/  STG.E.128 desc[UR4][R24.64], R8 ;  /* 0x0000000818007986 */ /* 0x000fe8000c101d04 */
[----:B------:R-:W-:Y:S01]  /*07c0*/  STG.E.128 desc[UR4][R24.64+0x800], R16 ;  /* 0x0008001018007986 */ /* 0x000fe2000c101d04 */
[----:B------:R-:W-:Y:S05]  /*07d0*/  EXIT ;  /* 0x000000000000794d */ /* 0x000fea0003800000 */
.L_x_0:
[----:B------:R-:W-:-:S00]  /*07e0*/  BRA `(.L_x_0) ;  /* 0xfffffffc00fc7947 */ /* 0x000fc0000383ffff */
[----:B------:R-:W-:-:S00]  /*07f0*/  NOP ;  /* 0x0000000000007918 */ /* 0x000fc00000000000 */
        /* <DEDUP_REMOVED lines=8> */
.L_x_1:


//--------------------- .nv.global.init           --------------------------
	.section	.nv.global.init,"aw",@progbits
.nv.global.init:
	.type		_$_str,@object
	.size		_$_str,(_$_str_$_2 - _$_str)
_$_str:
        /*0000*/ 	.byte	0x5f, 0x5f, 0x43, 0x55, 0x44, 0x41, 0x5f, 0x46, 0x54, 0x5a, 0x00
	.type		_$_str_$_2,@object
	.size		_$_str_$_2,(.L_1 - _$_str_$_2)
_$_str_$_2:
        /*000b*/ 	.byte	0x5f, 0x5f, 0x43, 0x55, 0x44, 0x41, 0x5f, 0x50, 0x52, 0x45, 0x43, 0x5f, 0x53, 0x51, 0x52, 0x54
        /*001b*/ 	.byte	0x00
.L_1:


//--------------------- .nv.constant0.triton_poi_fused__native_batch_norm_legit_no_training__prelu_kernel_convolution_49 --------------------------
	.section	.nv.constant0.triton_poi_fused__native_batch_norm_legit_no_training__prelu_kernel_convolution_49,"a",@progbits
	.sectionflags	@""
	.align	4
.nv.constant0.triton_poi_fused__native_batch_norm_legit_no_training__prelu_kernel_convolution_49:
	.zero		596
